//
// Generated by NVIDIA NVVM Compiler
//
// Compiler Build ID: CL-36424714
// Cuda compilation tools, release 13.0, V13.0.88
// Based on NVVM 20.0.0
//

.version 9.0
.target sm_100
.address_size 64

	// .globl	_Z3fftPfS_
// _ZZ3fftPfS_E2SA has been demoted
// _ZZ3fftPfS_E2SB has been demoted
// _ZZ3fftPfS_E4SROT has been demoted

.visible .entry _Z3fftPfS_(
	.param .u64 .ptr .align 1 _Z3fftPfS__param_0,
	.param .u64 .ptr .align 1 _Z3fftPfS__param_1
)
{
	.reg .pred 	%p<3>;
	.reg .b16 	%rs<11>;
	.reg .b32 	%r<102>;
	.reg .b32 	%f<123>;
	.reg .b64 	%rd<27>;
	// demoted variable
	.shared .align 4 .b8 _ZZ3fftPfS_E2SA[4096];
	// demoted variable
	.shared .align 4 .b8 _ZZ3fftPfS_E2SB[4096];
	// demoted variable
	.shared .align 4 .b8 _ZZ3fftPfS_E4SROT[2048];
	ld.param.u64 	%rd4, [_Z3fftPfS__param_0];
	ld.param.u64 	%rd5, [_Z3fftPfS__param_1];
	cvta.to.global.u64 	%rd6, %rd4;
	cvta.to.global.u64 	%rd7, %rd5;
	mov.u32 	%r15, %tid.x;
	mul.wide.u32 	%rd8, %r15, 4;
	add.s64 	%rd9, %rd7, %rd8;
	ld.global.f32 	%f1, [%rd9];
	shl.b32 	%r16, %r15, 2;
	mov.u32 	%r17, _ZZ3fftPfS_E4SROT;
	add.s32 	%r18, %r17, %r16;
	st.shared.f32 	[%r18], %f1;
	mov.u32 	%r19, %ntid.x;
	add.s32 	%r20, %r15, %r19;
	mul.wide.s32 	%rd10, %r19, 4;
	add.s64 	%rd11, %rd9, %rd10;
	ld.global.f32 	%f2, [%rd11];
	shl.b32 	%r21, %r19, 2;
	add.s32 	%r22, %r18, %r21;
	st.shared.f32 	[%r22], %f2;
	add.s32 	%r23, %r20, %r19;
	add.s64 	%rd12, %rd11, %rd10;
	ld.global.f32 	%f3, [%rd12];
	add.s32 	%r24, %r22, %r21;
	st.shared.f32 	[%r24], %f3;
	add.s32 	%r25, %r23, %r19;
	add.s64 	%rd13, %rd12, %rd10;
	ld.global.f32 	%f4, [%rd13];
	add.s32 	%r26, %r24, %r21;
	st.shared.f32 	[%r26], %f4;
	add.s64 	%rd1, %rd6, %rd8;
	ld.global.f32 	%f5, [%rd1];
	mov.u32 	%r27, _ZZ3fftPfS_E2SA;
	add.s32 	%r1, %r27, %r16;
	st.shared.f32 	[%r1], %f5;
	add.s64 	%rd14, %rd1, %rd10;
	ld.global.f32 	%f6, [%rd14];
	add.s32 	%r2, %r1, %r21;
	st.shared.f32 	[%r2], %f6;
	add.s64 	%rd15, %rd14, %rd10;
	ld.global.f32 	%f7, [%rd15];
	add.s32 	%r3, %r2, %r21;
	st.shared.f32 	[%r3], %f7;
	add.s64 	%rd16, %rd15, %rd10;
	ld.global.f32 	%f8, [%rd16];
	add.s32 	%r4, %r3, %r21;
	st.shared.f32 	[%r4], %f8;
	add.s32 	%r28, %r25, %r19;
	add.s64 	%rd17, %rd16, %rd10;
	ld.global.f32 	%f9, [%rd17];
	add.s32 	%r5, %r4, %r21;
	st.shared.f32 	[%r5], %f9;
	add.s32 	%r29, %r28, %r19;
	add.s64 	%rd18, %rd17, %rd10;
	ld.global.f32 	%f10, [%rd18];
	add.s32 	%r6, %r5, %r21;
	st.shared.f32 	[%r6], %f10;
	add.s32 	%r30, %r29, %r19;
	mul.wide.u32 	%rd19, %r30, 4;
	add.s64 	%rd2, %rd6, %rd19;
	ld.global.f32 	%f11, [%rd2];
	add.s32 	%r7, %r6, %r21;
	st.shared.f32 	[%r7], %f11;
	add.s32 	%r31, %r30, %r19;
	mul.wide.u32 	%rd20, %r31, 4;
	add.s64 	%rd3, %rd6, %rd20;
	ld.global.f32 	%f12, [%rd3];
	add.s32 	%r8, %r7, %r21;
	st.shared.f32 	[%r8], %f12;
	bar.sync 	0;
	and.b32  	%r32, %r15, 1;
	setp.eq.b32 	%p1, %r32, 1;
	mov.b32 	%r101, 3;
	mov.b32 	%r100, 9;
$L__BB0_1:
	add.s32 	%r33, %r101, -3;
	mov.b32 	%r34, 1024;
	shr.u32 	%r35, %r34, %r101;
	add.s32 	%r100, %r100, -3;
	mov.b32 	%r36, -1;
	shl.b32 	%r37, %r36, %r100;
	mov.u32 	%r38, %tid.x;
	shr.u32 	%r39, %r38, 1;
	and.b32  	%r40, %r37, %r39;
	mad.lo.s32 	%r41, %r40, 7, %r39;
	cvt.u16.u32 	%rs1, %r41;
	shl.b16 	%rs2, %rs1, 1;
	cvt.u16.u32 	%rs3, %r35;
	selp.b16 	%rs4, %rs3, 0, %p1;
	add.s16 	%rs5, %rs2, %rs4;
	cvt.u32.u16 	%r42, %rs2;
	shl.b32 	%r43, %r35, 1;
	selp.b32 	%r44, %r35, 0, %p1;
	add.s32 	%r45, %r44, %r43;
	add.s32 	%r46, %r45, %r42;
	shl.b32 	%r47, %r35, 2;
	add.s32 	%r48, %r47, %r44;
	add.s32 	%r49, %r48, %r42;
	add.s32 	%r50, %r49, %r43;
	not.b32 	%r51, %r37;
	and.b32  	%r52, %r39, %r51;
	shl.b32 	%r53, %r52, %r33;
	shl.b32 	%r54, %r38, 6;
	and.b32  	%r55, %r54, 64;
	add.s32 	%r56, %r53, %r55;
	cvt.u16.u32 	%rs6, %r53;
	shl.b16 	%rs7, %rs6, 2;
	mul.wide.u16 	%r57, %rs5, 4;
	mov.u32 	%r58, _ZZ3fftPfS_E2SA;
	add.s32 	%r59, %r58, %r57;
	ld.shared.f32 	%f13, [%r59];
	shl.b32 	%r60, %r49, 2;
	add.s32 	%r61, %r58, %r60;
	ld.shared.f32 	%f14, [%r61];
	add.f32 	%f15, %f13, %f14;
	mov.u32 	%r62, _ZZ3fftPfS_E2SB;
	add.s32 	%r63, %r62, %r57;
	st.shared.f32 	[%r63], %f15;
	ld.shared.f32 	%f16, [%r59+4];
	ld.shared.f32 	%f17, [%r61+4];
	add.f32 	%f18, %f16, %f17;
	st.shared.f32 	[%r63+4], %f18;
	sub.f32 	%f19, %f13, %f14;
	add.s32 	%r64, %r62, %r60;
	st.shared.f32 	[%r64], %f19;
	sub.f32 	%f20, %f16, %f17;
	st.shared.f32 	[%r64+4], %f20;
	shl.b32 	%r65, %r46, 2;
	add.s32 	%r66, %r58, %r65;
	ld.shared.f32 	%f21, [%r66];
	shl.b32 	%r67, %r50, 2;
	add.s32 	%r68, %r58, %r67;
	ld.shared.f32 	%f22, [%r68];
	add.f32 	%f23, %f21, %f22;
	add.s32 	%r69, %r62, %r65;
	st.shared.f32 	[%r69], %f23;
	ld.shared.f32 	%f24, [%r66+4];
	ld.shared.f32 	%f25, [%r68+4];
	add.f32 	%f26, %f24, %f25;
	st.shared.f32 	[%r69+4], %f26;
	sub.f32 	%f27, %f21, %f22;
	add.s32 	%r70, %r62, %r67;
	st.shared.f32 	[%r70], %f27;
	sub.f32 	%f28, %f24, %f25;
	st.shared.f32 	[%r70+4], %f28;
	ld.shared.f32 	%f29, [%r63];
	st.shared.f32 	[%r59], %f29;
	ld.shared.f32 	%f30, [%r63+4];
	st.shared.f32 	[%r59+4], %f30;
	ld.shared.f32 	%f31, [%r64];
	shl.b32 	%r71, %r56, 16;
	shr.s32 	%r72, %r71, 13;
	mov.u32 	%r73, _ZZ3fftPfS_E4SROT;
	add.s32 	%r74, %r73, %r72;
	ld.shared.f32 	%f32, [%r74];
	ld.shared.f32 	%f33, [%r64+4];
	ld.shared.f32 	%f34, [%r74+4];
	mul.f32 	%f35, %f33, %f34;
	fma.rn.f32 	%f36, %f31, %f32, %f35;
	st.shared.f32 	[%r61], %f36;
	mul.f32 	%f37, %f33, %f32;
	mul.f32 	%f38, %f34, %f31;
	sub.f32 	%f39, %f37, %f38;
	st.shared.f32 	[%r61+4], %f39;
	ld.shared.f32 	%f40, [%r69];
	st.shared.f32 	[%r66], %f40;
	ld.shared.f32 	%f41, [%r69+4];
	st.shared.f32 	[%r66+4], %f41;
	add.s32 	%r75, %r71, 8388608;
	shr.s32 	%r76, %r75, 13;
	add.s32 	%r77, %r73, %r76;
	ld.shared.f32 	%f42, [%r77];
	ld.shared.f32 	%f43, [%r77+4];
	mul.f32 	%f44, %f28, %f43;
	fma.rn.f32 	%f45, %f27, %f42, %f44;
	st.shared.f32 	[%r68], %f45;
	mul.f32 	%f46, %f28, %f42;
	mul.f32 	%f47, %f43, %f27;
	sub.f32 	%f48, %f46, %f47;
	st.shared.f32 	[%r68+4], %f48;
	ld.shared.f32 	%f49, [%r59];
	ld.shared.f32 	%f50, [%r66];
	add.f32 	%f51, %f49, %f50;
	st.shared.f32 	[%r63], %f51;
	ld.shared.f32 	%f52, [%r59+4];
	ld.shared.f32 	%f53, [%r66+4];
	add.f32 	%f54, %f52, %f53;
	st.shared.f32 	[%r63+4], %f54;
	sub.f32 	%f55, %f49, %f50;
	st.shared.f32 	[%r69], %f55;
	sub.f32 	%f56, %f52, %f53;
	st.shared.f32 	[%r69+4], %f56;
	ld.shared.f32 	%f57, [%r61];
	add.f32 	%f58, %f57, %f45;
	st.shared.f32 	[%r64], %f58;
	ld.shared.f32 	%f59, [%r61+4];
	add.f32 	%f60, %f59, %f48;
	st.shared.f32 	[%r64+4], %f60;
	sub.f32 	%f61, %f57, %f45;
	st.shared.f32 	[%r70], %f61;
	sub.f32 	%f62, %f59, %f48;
	st.shared.f32 	[%r70+4], %f62;
	ld.shared.f32 	%f63, [%r63];
	st.shared.f32 	[%r59], %f63;
	ld.shared.f32 	%f64, [%r63+4];
	st.shared.f32 	[%r59+4], %f64;
	ld.shared.f32 	%f65, [%r69];
	shl.b32 	%r78, %r53, 17;
	shl.b32 	%r79, %r38, 23;
	and.b32  	%r80, %r79, 8388608;
	add.s32 	%r81, %r78, %r80;
	shr.s32 	%r82, %r81, 13;
	add.s32 	%r83, %r73, %r82;
	ld.shared.f32 	%f66, [%r83];
	ld.shared.f32 	%f67, [%r69+4];
	ld.shared.f32 	%f68, [%r83+4];
	mul.f32 	%f69, %f67, %f68;
	fma.rn.f32 	%f70, %f65, %f66, %f69;
	st.shared.f32 	[%r66], %f70;
	mul.f32 	%f71, %f67, %f66;
	mul.f32 	%f72, %f65, %f68;
	sub.f32 	%f73, %f71, %f72;
	st.shared.f32 	[%r66+4], %f73;
	ld.shared.f32 	%f74, [%r64];
	st.shared.f32 	[%r61], %f74;
	ld.shared.f32 	%f75, [%r64+4];
	st.shared.f32 	[%r61+4], %f75;
	mul.f32 	%f76, %f62, %f68;
	fma.rn.f32 	%f77, %f61, %f66, %f76;
	st.shared.f32 	[%r68], %f77;
	mul.f32 	%f78, %f62, %f66;
	mul.f32 	%f79, %f61, %f68;
	sub.f32 	%f80, %f78, %f79;
	st.shared.f32 	[%r68+4], %f80;
	shl.b16 	%rs8, %rs3, 1;
	selp.b16 	%rs9, %rs8, 0, %p1;
	add.s16 	%rs10, %rs2, %rs9;
	cvt.u32.u16 	%r84, %rs10;
	mul.wide.u16 	%r85, %rs10, 4;
	add.s32 	%r86, %r58, %r85;
	ld.shared.f32 	%f81, [%r86];
	add.s32 	%r87, %r35, %r84;
	add.s32 	%r88, %r86, %r47;
	ld.shared.f32 	%f82, [%r88];
	add.f32 	%f83, %f81, %f82;
	add.s32 	%r89, %r62, %r85;
	st.shared.f32 	[%r89], %f83;
	ld.shared.f32 	%f84, [%r86+4];
	ld.shared.f32 	%f85, [%r88+4];
	add.f32 	%f86, %f84, %f85;
	st.shared.f32 	[%r89+4], %f86;
	sub.f32 	%f87, %f81, %f82;
	add.s32 	%r90, %r89, %r47;
	st.shared.f32 	[%r90], %f87;
	sub.f32 	%f88, %f84, %f85;
	st.shared.f32 	[%r90+4], %f88;
	mad.lo.s32 	%r91, %r35, 3, %r87;
	shl.b32 	%r92, %r91, 2;
	add.s32 	%r93, %r58, %r92;
	ld.shared.f32 	%f89, [%r93];
	add.s32 	%r94, %r93, %r47;
	ld.shared.f32 	%f90, [%r94];
	add.f32 	%f91, %f89, %f90;
	add.s32 	%r95, %r62, %r92;
	st.shared.f32 	[%r95], %f91;
	ld.shared.f32 	%f92, [%r93+4];
	ld.shared.f32 	%f93, [%r94+4];
	add.f32 	%f94, %f92, %f93;
	st.shared.f32 	[%r95+4], %f94;
	sub.f32 	%f95, %f89, %f90;
	add.s32 	%r96, %r95, %r47;
	st.shared.f32 	[%r96], %f95;
	sub.f32 	%f96, %f92, %f93;
	st.shared.f32 	[%r96+4], %f96;
	ld.shared.f32 	%f97, [%r89];
	st.shared.f32 	[%r86], %f97;
	ld.shared.f32 	%f98, [%r89+4];
	st.shared.f32 	[%r86+4], %f98;
	ld.shared.f32 	%f99, [%r90];
	mul.wide.s16 	%r97, %rs7, 8;
	add.s32 	%r98, %r73, %r97;
	ld.shared.f32 	%f100, [%r98];
	ld.shared.f32 	%f101, [%r90+4];
	ld.shared.f32 	%f102, [%r98+4];
	mul.f32 	%f103, %f101, %f102;
	fma.rn.f32 	%f104, %f99, %f100, %f103;
	st.shared.f32 	[%r88], %f104;
	mul.f32 	%f105, %f101, %f100;
	mul.f32 	%f106, %f102, %f99;
	sub.f32 	%f107, %f105, %f106;
	st.shared.f32 	[%r88+4], %f107;
	ld.shared.f32 	%f108, [%r95];
	st.shared.f32 	[%r93], %f108;
	ld.shared.f32 	%f109, [%r95+4];
	st.shared.f32 	[%r93+4], %f109;
	mul.f32 	%f110, %f96, %f102;
	fma.rn.f32 	%f111, %f95, %f100, %f110;
	st.shared.f32 	[%r94], %f111;
	mul.f32 	%f112, %f96, %f100;
	mul.f32 	%f113, %f102, %f95;
	sub.f32 	%f114, %f112, %f113;
	st.shared.f32 	[%r94+4], %f114;
	add.s32 	%r101, %r101, 3;
	setp.ne.s32 	%p2, %r100, 0;
	@%p2 bra 	$L__BB0_1;
	ld.shared.f32 	%f115, [%r1];
	st.global.f32 	[%rd1], %f115;
	ld.shared.f32 	%f116, [%r2];
	mov.u32 	%r99, %ntid.x;
	mul.wide.s32 	%rd21, %r99, 4;
	add.s64 	%rd22, %rd1, %rd21;
	st.global.f32 	[%rd22], %f116;
	ld.shared.f32 	%f117, [%r3];
	add.s64 	%rd23, %rd22, %rd21;
	st.global.f32 	[%rd23], %f117;
	ld.shared.f32 	%f118, [%r4];
	add.s64 	%rd24, %rd23, %rd21;
	st.global.f32 	[%rd24], %f118;
	ld.shared.f32 	%f119, [%r5];
	add.s64 	%rd25, %rd24, %rd21;
	st.global.f32 	[%rd25], %f119;
	ld.shared.f32 	%f120, [%r6];
	add.s64 	%rd26, %rd25, %rd21;
	st.global.f32 	[%rd26], %f120;
	ld.shared.f32 	%f121, [%r7];
	st.global.f32 	[%rd2], %f121;
	ld.shared.f32 	%f122, [%r8];
	st.global.f32 	[%rd3], %f122;
	ret;

}


// ===== COMPILED SASS (sm_100) =====

	.target	sm_100

	.elftype	@"ET_EXEC"


//--------------------- .note.nv.tkinfo           --------------------------
	.section	.note.nv.tkinfo,"",@"SHT_NOTE"
	.sectionflags	@"SHF_NOTE_NV_TKINFO"
	.tkinfo
        /*0018*/ 	.word	0x00000002
        /*0030*/ 	.string	""
        /*0030*/ 	.string	"ptxas"
        /*0030*/ 	.string	"Cuda compilation tools, release 13.0, V13.0.88"
        /*0030*/ 	.string	"Build cuda_13.0.r13.0/compiler.36424714_0"
        /*0030*/ 	.string	"-arch sm_100 -m 64 "



//--------------------- .note.nv.cuinfo           --------------------------
	.section	.note.nv.cuinfo,"",@"SHT_NOTE"
	.sectionflags	@"SHF_NOTE_NV_CUINFO"
        /*0018*/ 	.short	0x0002
        /*001a*/ 	.short	0x0064
        /*001c*/ 	.short	0x0082
	.zero		2


//--------------------- .nv.info                  --------------------------
	.section	.nv.info,"",@"SHT_CUDA_INFO"
	.align	4


	//----- nvinfo : EIATTR_REGCOUNT
	.align		4
        /*0000*/ 	.byte	0x04, 0x2f
        /*0002*/ 	.short	(.L_1 - .L_0)
	.align		4
.L_0:
        /*0004*/ 	.word	index@(_Z3fftPfS_)
        /*0008*/ 	.word	0x00000020


	//----- nvinfo : EIATTR_FRAME_SIZE
	.align		4
.L_1:
        /*000c*/ 	.byte	0x04, 0x11
        /*000e*/ 	.short	(.L_3 - .L_2)
	.align		4
.L_2:
        /*0010*/ 	.word	index@(_Z3fftPfS_)
        /*0014*/ 	.word	0x00000000


	//----- nvinfo : EIATTR_MIN_STACK_SIZE
	.align		4
.L_3:
        /*0018*/ 	.byte	0x04, 0x12
        /*001a*/ 	.short	(.L_5 - .L_4)
	.align		4
.L_4:
        /*001c*/ 	.word	index@(_Z3fftPfS_)
        /*0020*/ 	.word	0x00000000
.L_5:


//--------------------- .nv.compat                --------------------------
	.section	.nv.compat,"",@"SHT_CUDA_COMPAT_INFO"
	.align	4
        /*0000*/ 	.byte	0x02, 0x09, 0x00, 0x00, 0x02, 0x02, 0x01, 0x00, 0x02, 0x05, 0x05, 0x00, 0x03, 0x07, 0x01, 0x01
        /*0010*/ 	.byte	0x02, 0x03, 0x00, 0x00, 0x02, 0x06, 0x01, 0x00, 0x04, 0x0b, 0x08, 0x00, 0x09, 0x00, 0x00, 0x00
        /*0020*/ 	.byte	0x00, 0x00, 0x00, 0x00


//--------------------- .nv.info._Z3fftPfS_       --------------------------
	.section	.nv.info._Z3fftPfS_,"",@"SHT_CUDA_INFO"
	.sectionflags	@""
	.align	4


	//----- nvinfo : EIATTR_CUDA_API_VERSION
	.align		4
        /*0000*/ 	.byte	0x04, 0x37
        /*0002*/ 	.short	(.L_7 - .L_6)
.L_6:
        /*0004*/ 	.word	0x00000082


	//----- nvinfo : EIATTR_KPARAM_INFO
	.align		4
.L_7:
        /*0008*/ 	.byte	0x04, 0x17
        /*000a*/ 	.short	(.L_9 - .L_8)
.L_8:
        /*000c*/ 	.word	0x00000000
        /*0010*/ 	.short	0x0001
        /*0012*/ 	.short	0x0008
        /*0014*/ 	.byte	0x00, 0xf5, 0x21, 0x00


	//----- nvinfo : EIATTR_KPARAM_INFO
	.align		4
.L_9:
        /*0018*/ 	.byte	0x04, 0x17
        /*001a*/ 	.short	(.L_11 - .L_10)
.L_10:
        /*001c*/ 	.word	0x00000000
        /*0020*/ 	.short	0x0000
        /*0022*/ 	.short	0x0000
        /*0024*/ 	.byte	0x00, 0xf5, 0x21, 0x00


	//----- nvinfo : EIATTR_SPARSE_MMA_MASK
	.align		4
.L_11:
        /*0028*/ 	.byte	0x03, 0x50
        /*002a*/ 	.short	0x0000


	//----- nvinfo : EIATTR_MAXREG_COUNT
	.align		4
        /*002c*/ 	.byte	0x03, 0x1b
        /*002e*/ 	.short	0x00ff


	//----- nvinfo : EIATTR_NUM_BARRIERS
	.align		4
        /*0030*/ 	.byte	0x02, 0x4c
        /*0032*/ 	.byte	0x01
	.zero		1


	//----- nvinfo : EIATTR_MERCURY_ISA_VERSION
	.align		4
        /*0034*/ 	.byte	0x03, 0x5f
        /*0036*/ 	.short	0x0101


	//----- nvinfo : EIATTR_VRC_CTA_INIT_COUNT
	.align		4
        /*0038*/ 	.byte	0x02, 0x4a
	.zero		1
	.zero		1


	//----- nvinfo : EIATTR_EXIT_INSTR_OFFSETS
	.align		4
        /*003c*/ 	.byte	0x04, 0x1c
        /*003e*/ 	.short	(.L_13 - .L_12)


	//   ....[0]....
.L_12:
        /*0040*/ 	.word	0x00001360


	//----- nvinfo : EIATTR_CBANK_PARAM_SIZE
	.align		4
.L_13:
        /*0044*/ 	.byte	0x03, 0x19
        /*0046*/ 	.short	0x0010


	//----- nvinfo : EIATTR_PARAM_CBANK
	.align		4
        /*0048*/ 	.byte	0x04, 0x0a
        /*004a*/ 	.short	(.L_15 - .L_14)
	.align		4
.L_14:
        /*004c*/ 	.word	index@(.nv.constant0._Z3fftPfS_)
        /*0050*/ 	.short	0x0380
        /*0052*/ 	.short	0x0010


	//----- nvinfo : EIATTR_SW_WAR
	.align		4
.L_15:
        /*0054*/ 	.byte	0x04, 0x36
        /*0056*/ 	.short	(.L_17 - .L_16)
.L_16:
        /*0058*/ 	.word	0x00000008
.L_17:


//--------------------- .nv.callgraph             --------------------------
	.section	.nv.callgraph,"",@"SHT_CUDA_CALLGRAPH"
	.align	4
	.sectionentsize	8
	.align		4
        /*0000*/ 	.word	0x00000000
	.align		4
        /*0004*/ 	.word	0xffffffff
	.align		4
        /*0008*/ 	.word	0x00000000
	.align		4
        /*000c*/ 	.word	0xfffffffe
	.align		4
        /*0010*/ 	.word	0x00000000
	.align		4
        /*0014*/ 	.word	0xfffffffd
	.align		4
        /*0018*/ 	.word	0x00000000
	.align		4
        /*001c*/ 	.word	0xfffffffc


//--------------------- .text._Z3fftPfS_          --------------------------
	.section	.text._Z3fftPfS_,"ax",@progbits
	.align	128
        .global         _Z3fftPfS_
        .type           _Z3fftPfS_,@function
        .size           _Z3fftPfS_,(.L_x_2 - _Z3fftPfS_)
        .other          _Z3fftPfS_,@"STO_CUDA_ENTRY STV_DEFAULT"
_Z3fftPfS_:
.text._Z3fftPfS_:
[----:B------:R-:W-:Y:S01]  /*0000*/  LDC R1, c[0x0][0x37c] ;  /* 0x0000df00ff017b82 */ /* 0x000fe20000000800 */
[----:B------:R-:W0:Y:S07]  /*0010*/  S2R R9, SR_TID.X ;  /* 0x0000000000097919 */ /* 0x000e2e0000002100 */
[----:B------:R-:W0:Y:S01]  /*0020*/  LDC.64 R6, c[0x0][0x380] ;  /* 0x0000e000ff067b82 */ /* 0x000e220000000a00 */
[----:B------:R-:W1:Y:S07]  /*0030*/  LDCU.64 UR12, c[0x0][0x358] ;  /* 0x00006b00ff0c77ac */ /* 0x000e6e0008000a00 */
[----:B------:R-:W2:Y:S08]  /*0040*/  LDC R0, c[0x0][0x360] ;  /* 0x0000d800ff007b82 */ /* 0x000eb00000000800 */
[----:B------:R-:W3:Y:S01]  /*0050*/  LDC.64 R18, c[0x0][0x388] ;  /* 0x0000e200ff127b82 */ /* 0x000ee20000000a00 */
[----:B0-----:R-:W-:Y:S01]  /*0060*/  IMAD.WIDE.U32 R24, R9, 0x4, R6 ;  /* 0x0000000409187825 */ /* 0x001fe200078e0006 */
[----:B--2---:R-:W-:-:S04]  /*0070*/  IADD3 R5, PT, PT, R0, R9, R0 ;  /* 0x0000000900057210 */ /* 0x004fc80007ffe000 */
[----:B-1----:R-:W2:Y:S01]  /*0080*/  LDG.E R8, desc[UR12][R24.64] ;  /* 0x0000000c18087981 */ /* 0x002ea2000c1e1900 */
[----:B------:R-:W-:-:S04]  /*0090*/  IMAD.WIDE R20, R0, 0x4, R24 ;  /* 0x0000000400147825 */ /* 0x000fc800078e0218 */
[----:B---3--:R-:W-:-:S04]  /*00a0*/  IMAD.WIDE.U32 R18, R9, 0x4, R18 ;  /* 0x0000000409127825 */ /* 0x008fc800078e0012 */
[C---:B------:R-:W-:Y:S01]  /*00b0*/  IMAD.WIDE R22, R0.reuse, 0x4, R20 ;  /* 0x0000000400167825 */ /* 0x040fe200078e0214 */
[C---:B------:R-:W-:Y:S01]  /*00c0*/  IADD3 R5, PT, PT, R0.reuse, R5, R0 ;  /* 0x0000000500057210 */ /* 0x040fe20007ffe000 */
[----:B------:R-:W3:Y:S02]  /*00d0*/  LDG.E R20, desc[UR12][R20.64] ;  /* 0x0000000c14147981 */ /* 0x000ee4000c1e1900 */
[----:B------:R-:W-:-:S04]  /*00e0*/  IMAD.WIDE R26, R0, 0x4, R18 ;  /* 0x00000004001a7825 */ /* 0x000fc800078e0212 */
[C---:B------:R-:W-:Y:S01]  /*00f0*/  IMAD.WIDE R2, R0.reuse, 0x4, R22 ;  /* 0x0000000400027825 */ /* 0x040fe200078e0216 */
[C---:B------:R-:W-:Y:S01]  /*0100*/  IADD3 R17, PT, PT, R0.reuse, R5, R0 ;  /* 0x0000000500117210 */ /* 0x040fe20007ffe000 */
[----:B------:R-:W4:Y:S02]  /*0110*/  LDG.E R18, desc[UR12][R18.64] ;  /* 0x0000000c12127981 */ /* 0x000f24000c1e1900 */
[C---:B------:R-:W-:Y:S02]  /*0120*/  IMAD.WIDE R12, R0.reuse, 0x4, R26 ;  /* 0x00000004000c7825 */ /* 0x040fe400078e021a */
[----:B------:R-:W5:Y:S02]  /*0130*/  LDG.E R11, desc[UR12][R26.64] ;  /* 0x0000000c1a0b7981 */ /* 0x000f64000c1e1900 */
[C---:B------:R-:W-:Y:S02]  /*0140*/  IMAD.WIDE R4, R0.reuse, 0x4, R2 ;  /* 0x0000000400047825 */ /* 0x040fe400078e0202 */
[----:B------:R-:W3:Y:S02]  /*0150*/  LDG.E R22, desc[UR12][R22.64] ;  /* 0x0000000c16167981 */ /* 0x000ee4000c1e1900 */
[----:B------:R-:W-:-:S02]  /*0160*/  IMAD.WIDE R28, R0, 0x4, R12 ;  /* 0x00000004001c7825 */ /* 0x000fc400078e020c */
[----:B------:R0:W2:Y:S02]  /*0170*/  LDG.E R12, desc[UR12][R12.64] ;  /* 0x0000000c0c0c7981 */ /* 0x0000a4000c1e1900 */
[----:B------:R-:W-:Y:S02]  /*0180*/  IMAD.WIDE R14, R0, 0x4, R4 ;  /* 0x00000004000e7825 */ /* 0x000fe400078e0204 */
[----:B------:R-:W3:Y:S04]  /*0190*/  LDG.E R10, desc[UR12][R28.64] ;  /* 0x0000000c1c0a7981 */ /* 0x000ee8000c1e1900 */
[----:B------:R1:W3:Y:S01]  /*01a0*/  LDG.E R26, desc[UR12][R2.64] ;  /* 0x0000000c021a7981 */ /* 0x0002e2000c1e1900 */
[C---:B0-----:R-:W-:Y:S01]  /*01b0*/  IADD3 R13, PT, PT, R17.reuse, R0, RZ ;  /* 0x00000000110d7210 */ /* 0x041fe20007ffe0ff */
[----:B------:R-:W-:-:S02]  /*01c0*/  IMAD.WIDE.U32 R16, R17, 0x4, R6 ;  /* 0x0000000411107825 */ /* 0x000fc400078e0006 */
[----:B------:R0:W3:Y:S02]  /*01d0*/  LDG.E R4, desc[UR12][R4.64] ;  /* 0x0000000c04047981 */ /* 0x0000e4000c1e1900 */
[----:B------:R-:W-:Y:S02]  /*01e0*/  IMAD.WIDE.U32 R6, R13, 0x4, R6 ;  /* 0x000000040d067825 */ /* 0x000fe400078e0006 */
[----:B------:R-:W3:Y:S04]  /*01f0*/  LDG.E R14, desc[UR12][R14.64] ;  /* 0x0000000c0e0e7981 */ /* 0x000ee8000c1e1900 */
[----:B------:R0:W3:Y:S04]  /*0200*/  LDG.E R28, desc[UR12][R16.64] ;  /* 0x0000000c101c7981 */ /* 0x0000e8000c1e1900 */
[----:B------:R0:W3:Y:S01]  /*0210*/  LDG.E R27, desc[UR12][R6.64] ;  /* 0x0000000c061b7981 */ /* 0x0000e2000c1e1900 */
[----:B------:R-:W1:Y:S01]  /*0220*/  S2UR UR6, SR_CgaCtaId ;  /* 0x00000000000679c3 */ /* 0x000e620000008800 */
[----:B------:R-:W-:-:S02]  /*0230*/  UMOV UR4, 0x400 ;  /* 0x0000040000047882 */ /* 0x000fc40000000000 */
[----:B------:R-:W-:Y:S02]  /*0240*/  UIADD3 UR5, UPT, UPT, UR4, 0x2000, URZ ;  /* 0x0000200004057890 */ /* 0x000fe4000fffe0ff */
[----:B-1----:R-:W-:Y:S02]  /*0250*/  ULEA UR7, UR6, UR4, 0x18 ;  /* 0x0000000406077291 */ /* 0x002fe4000f8ec0ff */
[----:B------:R-:W-:-:S04]  /*0260*/  ULEA UR5, UR6, UR5, 0x18 ;  /* 0x0000000506057291 */ /* 0x000fc8000f8ec0ff */
[----:B------:R-:W-:-:S04]  /*0270*/  LEA R25, R9, UR7, 0x2 ;  /* 0x0000000709197c11 */ /* 0x000fc8000f8e10ff */
[C---:B------:R-:W-:Y:S02]  /*0280*/  LEA R3, R0.reuse, R25, 0x2 ;  /* 0x0000001900037211 */ /* 0x040fe400078e10ff */
[----:B------:R-:W-:Y:S02]  /*0290*/  LEA R19, R9, UR5, 0x2 ;  /* 0x0000000509137c11 */ /* 0x000fe4000f8e10ff */
[C---:B0-----:R-:W-:Y:S02]  /*02a0*/  LEA R5, R0.reuse, R3, 0x2 ;  /* 0x0000000300057211 */ /* 0x041fe400078e10ff */
[C---:B------:R-:W-:Y:S02]  /*02b0*/  LEA R16, R0.reuse, R19, 0x2 ;  /* 0x0000001300107211 */ /* 0x040fe400078e10ff */
[C---:B------:R-:W-:Y:S02]  /*02c0*/  LEA R7, R0.reuse, R5, 0x2 ;  /* 0x0000000500077211 */ /* 0x040fe400078e10ff */
[----:B------:R-:W-:-:S02]  /*02d0*/  LEA R21, R0, R16, 0x2 ;  /* 0x0000001000157211 */ /* 0x000fc400078e10ff */
[C---:B------:R-:W-:Y:S02]  /*02e0*/  LEA R13, R0.reuse, R7, 0x2 ;  /* 0x00000007000d7211 */ /* 0x040fe400078e10ff */
[C---:B------:R-:W-:Y:S02]  /*02f0*/  LEA R23, R0.reuse, R21, 0x2 ;  /* 0x0000001500177211 */ /* 0x040fe400078e10ff */
[----:B------:R-:W-:-:S04]  /*0300*/  LEA R15, R0, R13, 0x2 ;  /* 0x0000000d000f7211 */ /* 0x000fc800078e10ff */
[----:B------:R-:W-:-:S05]  /*0310*/  LEA R17, R0, R15, 0x2 ;  /* 0x0000000f00117211 */ /* 0x000fca00078e10ff */
[----:B------:R-:W-:Y:S01]  /*0320*/  IMAD R2, R0, 0x4, R17 ;  /* 0x0000000400027824 */ /* 0x000fe200078e0211 */
[----:B------:R-:W-:-:S04]  /*0330*/  LOP3.LUT R6, R9, 0x1, RZ, 0xc0, !PT ;  /* 0x0000000109067812 */ /* 0x000fc800078ec0ff */
[----:B------:R-:W-:Y:S02]  /*0340*/  ISETP.NE.U32.AND P0, PT, R6, 0x1, PT ;  /* 0x000000010600780c */ /* 0x000fe40003f05070 */
[C---:B------:R-:W-:Y:S01]  /*0350*/  SHF.L.U32 R6, R9.reuse, 0x6, RZ ;  /* 0x0000000609067819 */ /* 0x040fe200000006ff */
[----:B------:R-:W-:Y:S01]  /*0360*/  UIADD3 UR4, UPT, UPT, UR4, 0x1000, URZ ;  /* 0x0000100004047890 */ /* 0x000fe2000fffe0ff */
[----:B------:R-:W-:Y:S01]  /*0370*/  UMOV UR8, 0x3 ;  /* 0x0000000300087882 */ /* 0x000fe20000000000 */
[----:B------:R-:W-:Y:S02]  /*0380*/  UMOV UR9, 0x9 ;  /* 0x0000000900097882 */ /* 0x000fe40000000000 */
[----:B------:R-:W-:Y:S01]  /*0390*/  ULEA UR6, UR6, UR4, 0x18 ;  /* 0x0000000406067291 */ /* 0x000fe2000f8ec0ff */
[----:B----4-:R-:W-:Y:S04]  /*03a0*/  STS [R19], R18 ;  /* 0x0000001213007388 */ /* 0x010fe80000000800 */
[----:B-----5:R-:W-:Y:S04]  /*03b0*/  STS [R16], R11 ;  /* 0x0000000b10007388 */ /* 0x020fe80000000800 */
[----:B--2---:R-:W-:Y:S04]  /*03c0*/  STS [R21], R12 ;  /* 0x0000000c15007388 */ /* 0x004fe80000000800 */
[----:B---3--:R-:W-:Y:S04]  /*03d0*/  STS [R23], R10 ;  /* 0x0000000a17007388 */ /* 0x008fe80000000800 */
[----:B------:R0:W-:Y:S04]  /*03e0*/  STS [R25], R8 ;  /* 0x0000000819007388 */ /* 0x0001e80000000800 */
[----:B------:R-:W-:Y:S04]  /*03f0*/  STS [R3], R20 ;  /* 0x0000001403007388 */ /* 0x000fe80000000800 */
[----:B------:R-:W-:Y:S04]  /*0400*/  STS [R5], R22 ;  /* 0x0000001605007388 */ /* 0x000fe80000000800 */
[----:B------:R-:W-:Y:S04]  /*0410*/  STS [R7], R26 ;  /* 0x0000001a07007388 */ /* 0x000fe80000000800 */
[----:B------:R1:W-:Y:S04]  /*0420*/  STS [R13], R4 ;  /* 0x000000040d007388 */ /* 0x0003e80000000800 */
[----:B------:R2:W-:Y:S04]  /*0430*/  STS [R15], R14 ;  /* 0x0000000e0f007388 */ /* 0x0005e80000000800 */
[----:B------:R2:W-:Y:S04]  /*0440*/  STS [R17], R28 ;  /* 0x0000001c11007388 */ /* 0x0005e80000000800 */
[----:B------:R2:W-:Y:S01]  /*0450*/  STS [R2], R27 ;  /* 0x0000001b02007388 */ /* 0x0005e20000000800 */
[----:B0-----:R-:W-:-:S02]  /*0460*/  SHF.L.U32 R8, R9, 0x17, RZ ;  /* 0x0000001709087819 */ /* 0x001fc400000006ff */
[----:B-1----:R-:W-:Y:S02]  /*0470*/  LOP3.LUT R4, R6, 0x40, RZ, 0xc0, !PT ;  /* 0x0000004006047812 */ /* 0x002fe400078ec0ff */
[----:B------:R-:W-:Y:S02]  /*0480*/  SHF.R.U32.HI R9, RZ, 0x1, R9 ;  /* 0x00000001ff097819 */ /* 0x000fe40000011609 */
[----:B------:R-:W-:Y:S01]  /*0490*/  LOP3.LUT R6, R8, 0x800000, RZ, 0xc0, !PT ;  /* 0x0080000008067812 */ /* 0x000fe200078ec0ff */
[----:B------:R-:W-:Y:S06]  /*04a0*/  BAR.SYNC.DEFER_BLOCKING 0x0 ;  /* 0x0000000000007b1d */ /* 0x000fec0000010000 */
.L_x_0:
[----:B------:R-:W-:Y:S01]  /*04b0*/  UIADD3 UR9, UPT, UPT, UR9, -0x3, URZ ;  /* 0xfffffffd09097890 */ /* 0x000fe2000fffe0ff */
[----:B0-----:R-:W-:Y:S01]  /*04c0*/  HFMA2 R11, -RZ, RZ, 0, 6.103515625e-05 ;  /* 0x00000400ff0b7431 */ /* 0x001fe200000001ff */
[----:B------:R-:W-:Y:S01]  /*04d0*/  UMOV UR4, 0xffffffff ;  /* 0xffffffff00047882 */ /* 0x000fe20000000000 */
[----:B------:R-:W-:Y:S02]  /*04e0*/  UIADD3 UR10, UPT, UPT, UR8, -0x3, URZ ;  /* 0xfffffffd080a7890 */ /* 0x000fe4000fffe0ff */
[----:B------:R-:W-:Y:S02]  /*04f0*/  USHF.L.U32 UR4, UR4, UR9, URZ ;  /* 0x0000000904047299 */ /* 0x000fe400080006ff */
[----:B------:R-:W-:-:S04]  /*0500*/  UISETP.NE.AND UP0, UPT, UR9, URZ, UPT ;  /* 0x000000ff0900728c */ /* 0x000fc8000bf05270 */
[----:B------:R-:W-:Y:S02]  /*0510*/  LOP3.LUT R8, R9, UR4, RZ, 0xc0, !PT ;  /* 0x0000000409087c12 */ /* 0x000fe4000f8ec0ff */
[----:B------:R-:W-:-:S03]  /*0520*/  SHF.R.U32.HI R11, RZ, UR8, R11 ;  /* 0x00000008ff0b7c19 */ /* 0x000fc6000801160b */
[----:B------:R-:W-:Y:S01]  /*0530*/  IMAD R8, R8, 0x7, R9 ;  /* 0x0000000708087824 */ /* 0x000fe200078e0209 */
[----:B------:R-:W-:-:S04]  /*0540*/  SEL R16, R11, RZ, !P0 ;  /* 0x000000ff0b107207 */ /* 0x000fc80004000000 */
[----:B------:R-:W-:Y:S02]  /*0550*/  SHF.L.U32 R10, R8, 0x1, RZ ;  /* 0x00000001080a7819 */ /* 0x000fe400000006ff */
[CC--:B------:R-:W-:Y:S02]  /*0560*/  LEA R19, R11.reuse, R16.reuse, 0x2 ;  /* 0x000000100b137211 */ /* 0x0c0fe400078e10ff */
[C---:B------:R-:W-:Y:S02]  /*0570*/  IADD3 R8, PT, PT, R10.reuse, R16, RZ ;  /* 0x000000100a087210 */ /* 0x040fe40007ffe0ff */
[----:B------:R-:W-:Y:S02]  /*0580*/  LOP3.LUT R20, R10, 0xffff, RZ, 0xc0, !PT ;  /* 0x0000ffff0a147812 */ /* 0x000fe400078ec0ff */
[----:B--2---:R-:W-:Y:S02]  /*0590*/  LOP3.LUT R14, R8, 0xffff, RZ, 0xc0, !PT ;  /* 0x0000ffff080e7812 */ /* 0x004fe400078ec0ff */
[----:B------:R-:W-:Y:S01]  /*05a0*/  IADD3 R18, PT, PT, R20, R19, RZ ;  /* 0x0000001314127210 */ /* 0x000fe20007ffe0ff */
[----:B------:R-:W-:Y:S01]  /*05b0*/  IMAD R19, R11, 0x2, R16 ;  /* 0x000000020b137824 */ /* 0x000fe200078e0210 */
[----:B------:R-:W-:-:S02]  /*05c0*/  LEA R12, R14, UR7, 0x2 ;  /* 0x000000070e0c7c11 */ /* 0x000fc4000f8e10ff */
[----:B------:R-:W-:Y:S02]  /*05d0*/  LEA R8, R18, UR7, 0x2 ;  /* 0x0000000712087c11 */ /* 0x000fe4000f8e10ff */
[----:B------:R-:W-:Y:S01]  /*05e0*/  LEA R14, R14, UR6, 0x2 ;  /* 0x000000060e0e7c11 */ /* 0x000fe2000f8e10ff */
[----:B------:R-:W-:Y:S01]  /*05f0*/  LDS R21, [R12] ;  /* 0x000000000c157984 */ /* 0x000fe20000000800 */
[----:B------:R-:W-:-:S03]  /*0600*/  IADD3 R20, PT, PT, R20, R19, RZ ;  /* 0x0000001314147210 */ /* 0x000fc60007ffe0ff */
[----:B------:R-:W0:Y:S01]  /*0610*/  LDS R22, [R8] ;  /* 0x0000000008167984 */ /* 0x000e220000000800 */
[C---:B------:R-:W-:Y:S02]  /*0620*/  LEA R16, R20.reuse, UR7, 0x2 ;  /* 0x0000000714107c11 */ /* 0x040fe4000f8e10ff */
[----:B------:R-:W-:Y:S01]  /*0630*/  LEA R20, R20, UR6, 0x2 ;  /* 0x0000000614147c11 */ /* 0x000fe2000f8e10ff */
[C-C-:B0-----:R-:W-:Y:S01]  /*0640*/  FADD R23, R21.reuse, R22.reuse ;  /* 0x0000001615177221 */ /* 0x141fe20000000000 */
[----:B------:R-:W-:Y:S01]  /*0650*/  FADD R27, R21, -R22 ;  /* 0x80000016151b7221 */ /* 0x000fe20000000000 */
[----:B------:R-:W-:Y:S02]  /*0660*/  LEA R21, R11, R18, 0x1 ;  /* 0x000000120b157211 */ /* 0x000fe400078e08ff */
[----:B------:R-:W-:Y:S01]  /*0670*/  LEA R18, R18, UR6, 0x2 ;  /* 0x0000000612127c11 */ /* 0x000fe2000f8e10ff */
[----:B------:R-:W-:Y:S01]  /*0680*/  STS [R14], R23 ;  /* 0x000000170e007388 */ /* 0x000fe20000000800 */
[----:B------:R-:W-:-:S02]  /*0690*/  LEA R11, R21, UR7, 0x2 ;  /* 0x00000007150b7c11 */ /* 0x000fc4000f8e10ff */
[----:B------:R-:W-:Y:S01]  /*06a0*/  LEA R21, R21, UR6, 0x2 ;  /* 0x0000000615157c11 */ /* 0x000fe2000f8e10ff */
[----:B------:R-:W-:Y:S04]  /*06b0*/  LDS R24, [R12+0x4] ;  /* 0x000004000c187984 */ /* 0x000fe80000000800 */
[----:B------:R-:W0:Y:S02]  /*06c0*/  LDS R25, [R8+0x4] ;  /* 0x0000040008197984 */ /* 0x000e240000000800 */
[C-C-:B0-----:R-:W-:Y:S01]  /*06d0*/  FADD R19, R24.reuse, R25.reuse ;  /* 0x0000001918137221 */ /* 0x141fe20000000000 */
[----:B------:R-:W-:-:S04]  /*06e0*/  FADD R25, R24, -R25 ;  /* 0x8000001918197221 */ /* 0x000fc80000000000 */
[----:B------:R0:W-:Y:S04]  /*06f0*/  STS [R14+0x4], R19 ;  /* 0x000004130e007388 */ /* 0x0001e80000000800 */
[----:B------:R-:W-:Y:S04]  /*0700*/  STS [R18], R27 ;  /* 0x0000001b12007388 */ /* 0x000fe80000000800 */
[----:B------:R-:W-:Y:S01]  /*0710*/  STS [R18+0x4], R25 ;  /* 0x0000041912007388 */ /* 0x000fe20000000800 */
[----:B0-----:R-:W-:-:S03]  /*0720*/  LOP3.LUT R19, R9, UR4, RZ, 0x30, !PT ;  /* 0x0000000409137c12 */ /* 0x001fc6000f8e30ff */
[----:B------:R-:W-:Y:S01]  /*0730*/  LDS R22, [R16] ;  /* 0x0000000010167984 */ /* 0x000fe20000000800 */
[----:B------:R-:W-:-:S03]  /*0740*/  SHF.L.U32 R19, R19, UR10, RZ ;  /* 0x0000000a13137c19 */ /* 0x000fc600080006ff */
[----:B------:R-:W0:Y:S02]  /*0750*/  LDS R23, [R11] ;  /* 0x000000000b177984 */ /* 0x000e240000000800 */
[C-C-:B0-----:R-:W-:Y:S01]  /*0760*/  FADD R29, R22.reuse, R23.reuse ;  /* 0x00000017161d7221 */ /* 0x141fe20000000000 */
[----:B------:R-:W-:Y:S01]  /*0770*/  FADD R22, R22, -R23 ;  /* 0x8000001716167221 */ /* 0x000fe20000000000 */
[----:B------:R-:W-:-:S03]  /*0780*/  IADD3 R23, PT, PT, R19, R4, RZ ;  /* 0x0000000413177210 */ /* 0x000fc60007ffe0ff */
[----:B------:R-:W-:Y:S01]  /*0790*/  STS [R20], R29 ;  /* 0x0000001d14007388 */ /* 0x000fe20000000800 */
[----:B------:R-:W-:-:S03]  /*07a0*/  SHF.L.U32 R23, R23, 0x10, RZ ;  /* 0x0000001017177819 */ /* 0x000fc600000006ff */
[----:B------:R-:W-:Y:S04]  /*07b0*/  LDS R24, [R16+0x4] ;  /* 0x0000040010187984 */ /* 0x000fe80000000800 */
[----:B------:R-:W0:Y:S02]  /*07c0*/  LDS R26, [R11+0x4] ;  /* 0x000004000b1a7984 */ /* 0x000e240000000800 */
[C-C-:B0-----:R-:W-:Y:S01]  /*07d0*/  FADD R28, R24.reuse, R26.reuse ;  /* 0x0000001a181c7221 */ /* 0x141fe20000000000 */
[----:B------:R-:W-:-:S04]  /*07e0*/  FADD R24, R24, -R26 ;  /* 0x8000001a18187221 */ /* 0x000fc80000000000 */
[----:B------:R0:W-:Y:S04]  /*07f0*/  STS [R20+0x4], R28 ;  /* 0x0000041c14007388 */ /* 0x0001e80000000800 */
[----:B------:R-:W-:Y:S04]  /*0800*/  STS [R21], R22 ;  /* 0x0000001615007388 */ /* 0x000fe80000000800 */
[----:B------:R-:W-:Y:S01]  /*0810*/  STS [R21+0x4], R24 ;  /* 0x0000041815007388 */ /* 0x000fe20000000800 */
[----:B0-----:R-:W-:-:S03]  /*0820*/  LEA.HI.SX32 R28, R23, UR5, 0x13 ;  /* 0x00000005171c7c11 */ /* 0x001fc6000f8f9aff */
[----:B------:R-:W0:Y:S01]  /*0830*/  LDS R27, [R14] ;  /* 0x000000000e1b7984 */ /* 0x000e220000000800 */
[----:B------:R-:W-:-:S04]  /*0840*/  IADD3 R23, PT, PT, R23, 0x800000, RZ ;  /* 0x0080000017177810 */ /* 0x000fc80007ffe0ff */
[----:B------:R-:W-:Y:S01]  /*0850*/  LEA.HI.SX32 R23, R23, UR5, 0x13 ;  /* 0x0000000517177c11 */ /* 0x000fe2000f8f9aff */
[----:B0-----:R-:W-:Y:S04]  /*0860*/  STS [R12], R27 ;  /* 0x0000001b0c007388 */ /* 0x001fe80000000800 */
[----:B------:R-:W0:Y:S04]  /*0870*/  LDS R29, [R14+0x4] ;  /* 0x000004000e1d7984 */ /* 0x000e280000000800 */
[----:B0-----:R-:W-:Y:S04]  /*0880*/  STS [R12+0x4], R29 ;  /* 0x0000041d0c007388 */ /* 0x001fe80000000800 */
[----:B------:R-:W-:Y:S04]  /*0890*/  LDS R26, [R28+0x4] ;  /* 0x000004001c1a7984 */ /* 0x000fe80000000800 */
[----:B------:R-:W0:Y:S04]  /*08a0*/  LDS R25, [R18+0x4] ;  /* 0x0000040012197984 */ /* 0x000e280000000800 */
[----:B------:R-:W-:Y:S04]  /*08b0*/  LDS R28, [R28] ;  /* 0x000000001c1c7984 */ /* 0x000fe80000000800 */
[----:B------:R-:W1:Y:S01]  /*08c0*/  LDS R27, [R18] ;  /* 0x00000000121b7984 */ /* 0x000e620000000800 */
[----:B0-----:R-:W-:-:S04]  /*08d0*/  FMUL R29, R25, R26 ;  /* 0x0000001a191d7220 */ /* 0x001fc80000400000 */
[C---:B-1----:R-:W-:Y:S01]  /*08e0*/  FFMA R29, R27.reuse, R28, R29 ;  /* 0x0000001c1b1d7223 */ /* 0x042fe2000000001d */
[----:B------:R-:W-:-:S04]  /*08f0*/  FMUL R27, R27, R26 ;  /* 0x0000001a1b1b7220 */ /* 0x000fc80000400000 */
[----:B------:R-:W-:Y:S01]  /*0900*/  FFMA R27, R28, R25, -R27 ;  /* 0x000000191c1b7223 */ /* 0x000fe2000000081b */
[----:B------:R-:W-:Y:S04]  /*0910*/  STS [R8], R29 ;  /* 0x0000001d08007388 */ /* 0x000fe80000000800 */
[----:B------:R-:W-:Y:S04]  /*0920*/  STS [R8+0x4], R27 ;  /* 0x0000041b08007388 */ /* 0x000fe80000000800 */
[----:B------:R-:W0:Y:S04]  /*0930*/  LDS R25, [R20] ;  /* 0x0000000014197984 */ /* 0x000e280000000800 */
[----:B0-----:R-:W-:Y:S04]  /*0940*/  STS [R16], R25 ;  /* 0x0000001910007388 */ /* 0x001fe80000000800 */
[----:B------:R-:W0:Y:S04]  /*0950*/  LDS R26, [R20+0x4] ;  /* 0x00000400141a7984 */ /* 0x000e280000000800 */
[----:B0-----:R-:W-:Y:S04]  /*0960*/  STS [R16+0x4], R26 ;  /* 0x0000041a10007388 */ /* 0x001fe80000000800 */
[----:B------:R-:W0:Y:S04]  /*0970*/  LDS R28, [R23+0x4] ;  /* 0x00000400171c7984 */ /* 0x000e280000000800 */
[----:B------:R-:W1:Y:S01]  /*0980*/  LDS R29, [R23] ;  /* 0x00000000171d7984 */ /* 0x000e620000000800 */
[-C--:B0-----:R-:W-:Y:S01]  /*0990*/  FMUL R25, R24, R28.reuse ;  /* 0x0000001c18197220 */ /* 0x081fe20000400000 */
[----:B------:R-:W-:-:S03]  /*09a0*/  FMUL R28, R22, R28 ;  /* 0x0000001c161c7220 */ /* 0x000fc60000400000 */
[-C--:B-1----:R-:W-:Y:S01]  /*09b0*/  FFMA R22, R22, R29.reuse, R25 ;  /* 0x0000001d16167223 */ /* 0x082fe20000000019 */
[----:B------:R-:W-:-:S04]  /*09c0*/  FFMA R24, R24, R29, -R28 ;  /* 0x0000001d18187223 */ /* 0x000fc8000000081c */
[----:B------:R-:W-:Y:S04]  /*09d0*/  STS [R11], R22 ;  /* 0x000000160b007388 */ /* 0x000fe80000000800 */
[----:B------:R-:W-:Y:S04]  /*09e0*/  STS [R11+0x4], R24 ;  /* 0x000004180b007388 */ /* 0x000fe80000000800 */
[----:B------:R-:W-:Y:S04]  /*09f0*/  LDS R25, [R12] ;  /* 0x000000000c197984 */ /* 0x000fe80000000800 */
[----:B------:R-:W0:Y:S02]  /*0a00*/  LDS R28, [R16] ;  /* 0x00000000101c7984 */ /* 0x000e240000000800 */
[C-C-:B0-----:R-:W-:Y:S01]  /*0a10*/  FADD R27, R25.reuse, R28.reuse ;  /* 0x0000001c191b7221 */ /* 0x141fe20000000000 */
[----:B------:R-:W-:-:S04]  /*0a20*/  FADD R29, R25, -R28 ;  /* 0x8000001c191d7221 */ /* 0x000fc80000000000 */
[----:B------:R-:W-:Y:S04]  /*0a30*/  STS [R14], R27 ;  /* 0x0000001b0e007388 */ /* 0x000fe80000000800 */
[----:B------:R-:W-:Y:S04]  /*0a40*/  LDS R23, [R12+0x4] ;  /* 0x000004000c177984 */ /* 0x000fe80000000800 */
[----:B------:R-:W0:Y:S02]  /*0a50*/  LDS R26, [R16+0x4] ;  /* 0x00000400101a7984 */ /* 0x000e240000000800 */
[C-C-:B0-----:R-:W-:Y:S01]  /*0a60*/  FADD R25, R23.reuse, R26.reuse ;  /* 0x0000001a17197221 */ /* 0x141fe20000000000 */
[----:B------:R-:W-:-:S04]  /*0a70*/  FADD R23, R23, -R26 ;  /* 0x8000001a17177221 */ /* 0x000fc80000000000 */
[----:B------:R-:W-:Y:S04]  /*0a80*/  STS [R14+0x4], R25 ;  /* 0x000004190e007388 */ /* 0x000fe80000000800 */
[----:B------:R-:W-:Y:S04]  /*0a90*/  STS [R20], R29 ;  /* 0x0000001d14007388 */ /* 0x000fe80000000800 */
[----:B------:R0:W-:Y:S04]  /*0aa0*/  STS [R20+0x4], R23 ;  /* 0x0000041714007388 */ /* 0x0001e80000000800 */
[----:B------:R-:W1:Y:S01]  /*0ab0*/  LDS R26, [R8] ;  /* 0x00000000081a7984 */ /* 0x000e620000000800 */
[----:B0-----:R-:W-:-:S02]  /*0ac0*/  LEA R23, R19, R6, 0x11 ;  /* 0x0000000613177211 */ /* 0x001fc400078e88ff */
[----:B------:R-:W-:Y:S01]  /*0ad0*/  SHF.L.U32 R19, R19, 0x2, RZ ;  /* 0x0000000213137819 */ /* 0x000fe200000006ff */
[C-C-:B-1----:R-:W-:Y:S01]  /*0ae0*/  FADD R28, R22.reuse, R26.reuse ;  /* 0x0000001a161c7221 */ /* 0x142fe20000000000 */
[----:B------:R-:W-:-:S04]  /*0af0*/  FADD R22, -R22, R26 ;  /* 0x0000001a16167221 */ /* 0x000fc80000000100 */
[----:B------:R0:W-:Y:S04]  /*0b00*/  STS [R18], R28 ;  /* 0x0000001c12007388 */ /* 0x0001e80000000800 */
[----:B------:R-:W1:Y:S01]  /*0b10*/  LDS R27, [R8+0x4] ;  /* 0x00000400081b7984 */ /* 0x000e620000000800 */
[----:B0-----:R-:W-:Y:S01]  /*0b20*/  LEA.HI.SX32 R28, R23, UR5, 0x13 ;  /* 0x00000005171c7c11 */ /* 0x001fe2000f8f9aff */
[C-C-:B-1----:R-:W-:Y:S01]  /*0b30*/  FADD R26, R24.reuse, R27.reuse ;  /* 0x0000001b181a7221 */ /* 0x142fe20000000000 */
[----:B------:R-:W-:-:S04]  /*0b40*/  FADD R24, -R24, R27 ;  /* 0x0000001b18187221 */ /* 0x000fc80000000100 */
[----:B------:R-:W-:Y:S04]  /*0b50*/  STS [R18+0x4], R26 ;  /* 0x0000041a12007388 */ /* 0x000fe80000000800 */
[----:B------:R-:W-:Y:S04]  /*0b60*/  STS [R21], R22 ;  /* 0x0000001615007388 */ /* 0x000fe80000000800 */
[----:B------:R-:W-:Y:S04]  /*0b70*/  STS [R21+0x4], R24 ;  /* 0x0000041815007388 */ /* 0x000fe80000000800 */
[----:B------:R-:W0:Y:S04]  /*0b80*/  LDS R27, [R14] ;  /* 0x000000000e1b7984 */ /* 0x000e280000000800 */
[----:B0-----:R-:W-:Y:S04]  /*0b90*/  STS [R12], R27 ;  /* 0x0000001b0c007388 */ /* 0x001fe80000000800 */
[----:B------:R-:W0:Y:S04]  /*0ba0*/  LDS R29, [R14+0x4] ;  /* 0x000004000e1d7984 */ /* 0x000e280000000800 */
[----:B0-----:R0:W-:Y:S04]  /*0bb0*/  STS [R12+0x4], R29 ;  /* 0x0000041d0c007388 */ /* 0x0011e80000000800 */
[----:B------:R-:W-:Y:S04]  /*0bc0*/  LDS R27, [R20+0x4] ;  /* 0x00000400141b7984 */ /* 0x000fe80000000800 */
[----:B------:R-:W1:Y:S01]  /*0bd0*/  LDS R23, [R28+0x4] ;  /* 0x000004001c177984 */ /* 0x000e620000000800 */
[----:B0-----:R-:W-:-:S03]  /*0be0*/  MOV R12, 0x400 ;  /* 0x00000400000c7802 */ /* 0x001fc60000000f00 */
[----:B------:R0:W2:Y:S01]  /*0bf0*/  LDS R26, [R20] ;  /* 0x00000000141a7984 */ /* 0x0000a20000000800 */
[----:B------:R-:W-:Y:S01]  /*0c00*/  SHF.R.U32.HI R12, RZ, UR8, R12 ;  /* 0x00000008ff0c7c19 */ /* 0x000fe2000801160c */
[----:B------:R-:W-:Y:S02]  /*0c10*/  UIADD3 UR8, UPT, UPT, UR8, 0x3, URZ ;  /* 0x0000000308087890 */ /* 0x000fe4000fffe0ff */
[----:B------:R-:W3:Y:S02]  /*0c20*/  LDS R25, [R28] ;  /* 0x000000001c197984 */ /* 0x000ee40000000800 */
[----:B0-----:R-:W-:-:S05]  /*0c30*/  IMAD.SHL.U32 R20, R12, 0x2, RZ ;  /* 0x000000020c147824 */ /* 0x001fca00078e00ff */
[----:B------:R-:W-:-:S04]  /*0c40*/  SEL R29, R20, RZ, !P0 ;  /* 0x000000ff141d7207 */ /* 0x000fc80004000000 */
[----:B------:R-:W-:-:S04]  /*0c50*/  IADD3 R29, PT, PT, R10, R29, RZ ;  /* 0x0000001d0a1d7210 */ /* 0x000fc80007ffe0ff */
[----:B------:R-:W-:Y:S01]  /*0c60*/  LOP3.LUT R29, R29, 0xffff, RZ, 0xc0, !PT ;  /* 0x0000ffff1d1d7812 */ /* 0x000fe200078ec0ff */
[-C--:B-1----:R-:W-:Y:S01]  /*0c70*/  FMUL R21, R27, R23.reuse ;  /* 0x000000171b157220 */ /* 0x082fe20000400000 */
[-C--:B------:R-:W-:Y:S01]  /*0c80*/  FMUL R10, R24, R23.reuse ;  /* 0x00000017180a7220 */ /* 0x080fe20000400000 */
[-C--:B--2---:R-:W-:Y:S01]  /*0c90*/  FMUL R14, R26, R23.reuse ;  /* 0x000000171a0e7220 */ /* 0x084fe20000400000 */
[----:B------:R-:W-:Y:S01]  /*0ca0*/  FMUL R23, R22, R23 ;  /* 0x0000001716177220 */ /* 0x000fe20000400000 */
[----:B---3--:R-:W-:Y:S02]  /*0cb0*/  FFMA R21, R26, R25, R21 ;  /* 0x000000191a157223 */ /* 0x008fe40000000015 */
[----:B------:R-:W-:Y:S01]  /*0cc0*/  FFMA R14, R25, R27, -R14 ;  /* 0x0000001b190e7223 */ /* 0x000fe2000000080e */
[-C--:B------:R-:W-:Y:S01]  /*0cd0*/  FFMA R10, R22, R25.reuse, R10 ;  /* 0x00000019160a7223 */ /* 0x080fe2000000000a */
[----:B------:R-:W-:Y:S01]  /*0ce0*/  FFMA R24, R24, R25, -R23 ;  /* 0x0000001918187223 */ /* 0x000fe20000000817 */
[C---:B------:R-:W-:Y:S01]  /*0cf0*/  LEA R23, R29.reuse, UR6, 0x2 ;  /* 0x000000061d177c11 */ /* 0x040fe2000f8e10ff */
[----:B------:R0:W-:Y:S04]  /*0d00*/  STS [R16], R21 ;  /* 0x0000001510007388 */ /* 0x0001e80000000800 */
[----:B------:R1:W-:Y:S04]  /*0d10*/  STS [R16+0x4], R14 ;  /* 0x0000040e10007388 */ /* 0x0003e80000000800 */
[----:B------:R-:W2:Y:S01]  /*0d20*/  LDS R26, [R18] ;  /* 0x00000000121a7984 */ /* 0x000ea20000000800 */
[----:B0-----:R-:W-:-:S02]  /*0d30*/  LEA R21, R29, UR7, 0x2 ;  /* 0x000000071d157c11 */ /* 0x001fc4000f8e10ff */
[C---:B------:R-:W-:Y:S02]  /*0d40*/  IADD3 R29, PT, PT, R12.reuse, R29, RZ ;  /* 0x0000001d0c1d7210 */ /* 0x040fe40007ffe0ff */
[C---:B-1----:R-:W-:Y:S01]  /*0d50*/  LEA R14, R12.reuse, R21, 0x2 ;  /* 0x000000150c0e7211 */ /* 0x042fe200078e10ff */
[----:B--2---:R-:W-:Y:S04]  /*0d60*/  STS [R8], R26 ;  /* 0x0000001a08007388 */ /* 0x004fe80000000800 */
[----:B------:R-:W0:Y:S04]  /*0d70*/  LDS R27, [R18+0x4] ;  /* 0x00000400121b7984 */ /* 0x000e280000000800 */
[----:B0-----:R0:W-:Y:S04]  /*0d80*/  STS [R8+0x4], R27 ;  /* 0x0000041b08007388 */ /* 0x0011e80000000800 */
[----:B------:R-:W-:Y:S04]  /*0d90*/  STS [R11], R10 ;  /* 0x0000000a0b007388 */ /* 0x000fe80000000800 */
[----:B------:R-:W-:Y:S01]  /*0da0*/  STS [R11+0x4], R24 ;  /* 0x000004180b007388 */ /* 0x000fe20000000800 */
[C---:B0-----:R-:W-:Y:S01]  /*0db0*/  IMAD R27, R12.reuse, 0x3, R29 ;  /* 0x000000030c1b7824 */ /* 0x041fe200078e021d */
[----:B------:R-:W-:-:S02]  /*0dc0*/  LEA R8, R12, R23, 0x2 ;  /* 0x000000170c087211 */ /* 0x000fc400078e10ff */
[----:B------:R-:W-:Y:S04]  /*0dd0*/  LDS R16, [R21] ;  /* 0x0000000015107984 */ /* 0x000fe80000000800 */
[----:B------:R-:W0:Y:S02]  /*0de0*/  LDS R25, [R14] ;  /* 0x000000000e197984 */ /* 0x000e240000000800 */
[C-C-:B0-----:R-:W-:Y:S01]  /*0df0*/  FADD R18, R16.reuse, R25.reuse ;  /* 0x0000001910127221 */ /* 0x141fe20000000000 */
[----:B------:R-:W-:Y:S01]  /*0e00*/  FADD R29, R16, -R25 ;  /* 0x80000019101d7221 */ /* 0x000fe20000000000 */
[C---:B------:R-:W-:Y:S02]  /*0e10*/  LEA R25, R27.reuse, UR7, 0x2 ;  /* 0x000000071b197c11 */ /* 0x040fe4000f8e10ff */
[----:B------:R-:W-:Y:S01]  /*0e20*/  LEA R27, R27, UR6, 0x2 ;  /* 0x000000061b1b7c11 */ /* 0x000fe2000f8e10ff */
[----:B------:R-:W-:Y:S01]  /*0e30*/  STS [R23], R18 ;  /* 0x0000001217007388 */ /* 0x000fe20000000800 */
[----:B------:R-:W-:-:S03]  /*0e40*/  LEA R16, R12, R25, 0x2 ;  /* 0x000000190c107211 */ /* 0x000fc600078e10ff */
[----:B------:R-:W-:Y:S04]  /*0e50*/  LDS R20, [R21+0x4] ;  /* 0x0000040015147984 */ /* 0x000fe80000000800 */
[----:B------:R-:W0:Y:S02]  /*0e60*/  LDS R22, [R14+0x4] ;  /* 0x000004000e167984 */ /* 0x000e240000000800 */
[C-C-:B0-----:R-:W-:Y:S01]  /*0e70*/  FADD R10, R20.reuse, R22.reuse ;  /* 0x00000016140a7221 */ /* 0x141fe20000000000 */
[----:B------:R-:W-:-:S04]  /*0e80*/  FADD R11, R20, -R22 ;  /* 0x80000016140b7221 */ /* 0x000fc80000000000 */
[----:B------:R-:W-:Y:S04]  /*0e90*/  STS [R23+0x4], R10 ;  /* 0x0000040a17007388 */ /* 0x000fe80000000800 */
[----:B------:R0:W-:Y:S04]  /*0ea0*/  STS [R8], R29 ;  /* 0x0000001d08007388 */ /* 0x0001e80000000800 */
[----:B------:R1:W-:Y:S04]  /*0eb0*/  STS [R8+0x4], R11 ;  /* 0x0000040b08007388 */ /* 0x0003e80000000800 */
[----:B------:R-:W-:Y:S01]  /*0ec0*/  LDS R18, [R25] ;  /* 0x0000000019127984 */ /* 0x000fe20000000800 */
[----:B0-----:R-:W-:-:S03]  /*0ed0*/  LEA R29, R12, R27, 0x2 ;  /* 0x0000001b0c1d7211 */ /* 0x001fc600078e10ff */
[----:B------:R-:W0:Y:S01]  /*0ee0*/  LDS R20, [R16] ;  /* 0x0000000010147984 */ /* 0x000e220000000800 */
[----:B-1----:R-:W-:-:S04]  /*0ef0*/  PRMT R11, R19, 0x9910, RZ ;  /* 0x00009910130b7816 */ /* 0x002fc800000000ff */
[----:B------:R-:W-:Y:S01]  /*0f00*/  LEA R11, R11, UR5, 0x3 ;  /* 0x000000050b0b7c11 */ /* 0x000fe2000f8e18ff */
        /* <DEDUP_REMOVED lines=9> */
[----:B------:R-:W-:Y:S04]  /*0fa0*/  STS [R29+0x4], R12 ;  /* 0x0000040c1d007388 */ /* 0x000fe80000000800 */
[----:B------:R-:W0:Y:S04]  /*0fb0*/  LDS R20, [R23] ;  /* 0x0000000017147984 */ /* 0x000e280000000800 */
[----:B0-----:R-:W-:Y:S04]  /*0fc0*/  STS [R21], R20 ;  /* 0x0000001415007388 */ /* 0x001fe80000000800 */
[----:B------:R-:W0:Y:S04]  /*0fd0*/  LDS R22, [R23+0x4] ;  /* 0x0000040017167984 */ /* 0x000e280000000800 */
[----:B0-----:R-:W-:Y:S04]  /*0fe0*/  STS [R21+0x4], R22 ;  /* 0x0000041615007388 */ /* 0x001fe80000000800 */
[----:B------:R-:W-:Y:S04]  /*0ff0*/  LDS R24, [R8+0x4] ;  /* 0x0000040008187984 */ /* 0x000fe80000000800 */
[----:B------:R-:W0:Y:S04]  /*1000*/  LDS.64 R10, [R11] ;  /* 0x000000000b0a7984 */ /* 0x000e280000000a00 */
[----:B------:R-:W1:Y:S01]  /*1010*/  LDS R19, [R8] ;  /* 0x0000000008137984 */ /* 0x000e620000000800 */
[-C--:B0-----:R-:W-:Y:S01]  /*1020*/  FMUL R26, R24, R11.reuse ;  /* 0x0000000b181a7220 */ /* 0x081fe20000400000 */
[-C--:B------:R-:W-:Y:S01]  /*1030*/  FMUL R21, R12, R11.reuse ;  /* 0x0000000b0c157220 */ /* 0x080fe20000400000 */
[----:B-1----:R-:W-:-:S02]  /*1040*/  FMUL R29, R19, R11 ;  /* 0x0000000b131d7220 */ /* 0x002fc40000400000 */
[-C--:B------:R-:W-:Y:S01]  /*1050*/  FFMA R19, R19, R10.reuse, R26 ;  /* 0x0000000a13137223 */ /* 0x080fe2000000001a */
[C---:B------:R-:W-:Y:S01]  /*1060*/  FMUL R11, R18.reuse, R11 ;  /* 0x0000000b120b7220 */ /* 0x040fe20000400000 */
[----:B------:R-:W-:Y:S01]  /*1070*/  FFMA R21, R18, R10, R21 ;  /* 0x0000000a12157223 */ /* 0x000fe20000000015 */
[----:B------:R-:W-:Y:S02]  /*1080*/  FFMA R29, R10, R24, -R29 ;  /* 0x000000180a1d7223 */ /* 0x000fe4000000081d */
[----:B------:R-:W-:Y:S01]  /*1090*/  STS [R14], R19 ;  /* 0x000000130e007388 */ /* 0x000fe20000000800 */
[----:B------:R-:W-:-:S03]  /*10a0*/  FFMA R11, R12, R10, -R11 ;  /* 0x0000000a0c0b7223 */ /* 0x000fc6000000080b */
[----:B------:R-:W-:Y:S04]  /*10b0*/  STS [R14+0x4], R29 ;  /* 0x0000041d0e007388 */ /* 0x000fe80000000800 */
[----:B------:R-:W0:Y:S04]  /*10c0*/  LDS R20, [R27] ;  /* 0x000000001b147984 */ /* 0x000e280000000800 */
[----:B0-----:R-:W-:Y:S04]  /*10d0*/  STS [R25], R20 ;  /* 0x0000001419007388 */ /* 0x001fe80000000800 */
[----:B------:R-:W0:Y:S04]  /*10e0*/  LDS R22, [R27+0x4] ;  /* 0x000004001b167984 */ /* 0x000e280000000800 */
[----:B0-----:R0:W-:Y:S04]  /*10f0*/  STS [R25+0x4], R22 ;  /* 0x0000041619007388 */ /* 0x0011e80000000800 */
[----:B------:R0:W-:Y:S04]  /*1100*/  STS [R16], R21 ;  /* 0x0000001510007388 */ /* 0x0001e80000000800 */
[----:B------:R0:W-:Y:S01]  /*1110*/  STS [R16+0x4], R11 ;  /* 0x0000040b10007388 */ /* 0x0001e20000000800 */
[----:B------:R-:W-:Y:S05]  /*1120*/  BRA.U UP0, `(.L_x_0) ;  /* 0xfffffff100e07547 */ /* 0x000fea000b83ffff */
[----:B------:R-:W1:Y:S01]  /*1130*/  S2R R4, SR_TID.X ;  /* 0x0000000000047919 */ /* 0x000e620000002100 */
[----:B------:R-:W2:Y:S01]  /*1140*/  S2UR UR5, SR_CgaCtaId ;  /* 0x00000000000579c3 */ /* 0x000ea20000008800 */
[----:B------:R-:W-:Y:S01]  /*1150*/  UMOV UR4, 0x400 ;  /* 0x0000040000047882 */ /* 0x000fe20000000000 */
[----:B------:R-:W-:Y:S04]  /*1160*/  LDS R3, [R3] ;  /* 0x0000000003037984 */ /* 0x000fe80000000800 */
[----:B------:R3:W-:Y:S02]  /*1170*/  LDS R27, [R5] ;  /* 0x00000000051b7984 */ /* 0x0007e40000000800 */
[----:B------:R-:W4:Y:S02]  /*1180*/  LDC.64 R8, c[0x0][0x380] ;  /* 0x0000e000ff087b82 */ /* 0x000f240000000a00 */
[----:B0-----:R0:W-:Y:S04]  /*1190*/  LDS R25, [R7] ;  /* 0x0000000007197984 */ /* 0x0011e80000000800 */
[----:B------:R-:W-:Y:S02]  /*11a0*/  LDS R13, [R13] ;  /* 0x000000000d0d7984 */ /* 0x000fe40000000800 */
[----:B------:R-:W5:Y:S02]  /*11b0*/  LDC R23, c[0x0][0x360] ;  /* 0x0000d800ff177b82 */ /* 0x000f640000000800 */
[----:B------:R-:W-:Y:S04]  /*11c0*/  LDS R15, [R15] ;  /* 0x000000000f0f7984 */ /* 0x000fe80000000800 */
[----:B------:R-:W-:Y:S01]  /*11d0*/  LDS R17, [R17] ;  /* 0x0000000011117984 */ /* 0x000fe20000000800 */
[----:B--2---:R-:W-:-:S03]  /*11e0*/  ULEA UR4, UR5, UR4, 0x18 ;  /* 0x0000000405047291 */ /* 0x004fc6000f8ec0ff */
[----:B------:R-:W-:Y:S03]  /*11f0*/  LDS R2, [R2] ;  /* 0x0000000002027984 */ /* 0x000fe60000000800 */
[C---:B-1----:R-:W-:Y:S01]  /*1200*/  LEA R29, R4.reuse, UR4, 0x2 ;  /* 0x00000004041d7c11 */ /* 0x042fe2000f8e10ff */
[----:B----4-:R-:W-:Y:S01]  /*1210*/  IMAD.WIDE.U32 R10, R4, 0x4, R8 ;  /* 0x00000004040a7825 */ /* 0x010fe200078e0008 */
[----:B------:R-:W-:-:S04]  /*1220*/  IADD3 R4, PT, PT, R0, R4, R0 ;  /* 0x0000000400047210 */ /* 0x000fc80007ffe000 */
[----:B------:R-:W1:Y:S01]  /*1230*/  LDS R29, [R29] ;  /* 0x000000001d1d7984 */ /* 0x000e620000000800 */
[----:B------:R-:W-:Y:S01]  /*1240*/  IADD3 R6, PT, PT, R0, R4, R0 ;  /* 0x0000000400067210 */ /* 0x000fe20007ffe000 */
[----:B-----5:R-:W-:-:S03]  /*1250*/  IMAD.WIDE R18, R23, 0x4, R10 ;  /* 0x0000000417127825 */ /* 0x020fc600078e020a */
[----:B------:R-:W-:Y:S01]  /*1260*/  IADD3 R12, PT, PT, R0, R6, R0 ;  /* 0x00000006000c7210 */ /* 0x000fe20007ffe000 */
[----:B------:R-:W-:-:S03]  /*1270*/  IMAD.WIDE R20, R23, 0x4, R18 ;  /* 0x0000000417147825 */ /* 0x000fc600078e0212 */
[----:B------:R-:W-:Y:S01]  /*1280*/  IADD3 R0, PT, PT, R12, R0, RZ ;  /* 0x000000000c007210 */ /* 0x000fe20007ffe0ff */
[----:B---3--:R-:W-:-:S04]  /*1290*/  IMAD.WIDE R4, R23, 0x4, R20 ;  /* 0x0000000417047825 */ /* 0x008fc800078e0214 */
[----:B0-----:R-:W-:-:S04]  /*12a0*/  IMAD.WIDE R6, R23, 0x4, R4 ;  /* 0x0000000417067825 */ /* 0x001fc800078e0204 */
[----:B------:R-:W-:Y:S01]  /*12b0*/  IMAD.WIDE R22, R23, 0x4, R6 ;  /* 0x0000000417167825 */ /* 0x000fe200078e0206 */
[----:B-1----:R0:W-:Y:S04]  /*12c0*/  STG.E desc[UR12][R10.64], R29 ;  /* 0x0000001d0a007986 */ /* 0x0021e8000c10190c */
[----:B------:R-:W-:Y:S04]  /*12d0*/  STG.E desc[UR12][R18.64], R3 ;  /* 0x0000000312007986 */ /* 0x000fe8000c10190c */
[----:B------:R-:W-:Y:S01]  /*12e0*/  STG.E desc[UR12][R20.64], R27 ;  /* 0x0000001b14007986 */ /* 0x000fe2000c10190c */
[----:B0-----:R-:W-:-:S03]  /*12f0*/  IMAD.WIDE.U32 R10, R12, 0x4, R8 ;  /* 0x000000040c0a7825 */ /* 0x001fc600078e0008 */
[----:B------:R-:W-:Y:S01]  /*1300*/  STG.E desc[UR12][R4.64], R25 ;  /* 0x0000001904007986 */ /* 0x000fe2000c10190c */
[----:B------:R-:W-:-:S03]  /*1310*/  IMAD.WIDE.U32 R8, R0, 0x4, R8 ;  /* 0x0000000400087825 */ /* 0x000fc600078e0008 */
[----:B------:R-:W-:Y:S04]  /*1320*/  STG.E desc[UR12][R6.64], R13 ;  /* 0x0000000d06007986 */ /* 0x000fe8000c10190c */
[----:B------:R-:W-:Y:S04]  /*1330*/  STG.E desc[UR12][R22.64], R15 ;  /* 0x0000000f16007986 */ /* 0x000fe8000c10190c */
[----:B------:R-:W-:Y:S04]  /*1340*/  STG.E desc[UR12][R10.64], R17 ;  /* 0x000000110a007986 */ /* 0x000fe8000c10190c */
[----:B------:R-:W-:Y:S01]  /*1350*/  STG.E desc[UR12][R8.64], R2 ;  /* 0x0000000208007986 */ /* 0x000fe2000c10190c */
[----:B------:R-:W-:Y:S05]  /*1360*/  EXIT ;  /* 0x000000000000794d */ /* 0x000fea0003800000 */
.L_x_1:
[----:B------:R-:W-:-:S00]  /*1370*/  BRA `(.L_x_1) ;  /* 0xfffffffc00fc7947 */ /* 0x000fc0000383ffff */
[----:B------:R-:W-:-:S00]  /*1380*/  NOP ;  /* 0x0000000000007918 */ /* 0x000fc00000000000 */
[----:B------:R-:W-:-:S00]  /*1390*/  NOP ;  /* 0x0000000000007918 */ /* 0x000fc00000000000 */
[----:B------:R-:W-:-:S00]  /*13a0*/  NOP ;  /* 0x0000000000007918 */ /* 0x000fc00000000000 */
[----:B------:R-:W-:-:S00]  /*13b0*/  NOP ;  /* 0x0000000000007918 */ /* 0x000fc00000000000 */
[----:B------:R-:W-:-:S00]  /*13c0*/  NOP ;  /* 0x0000000000007918 */ /* 0x000fc00000000000 */
[----:B------:R-:W-:-:S00]  /*13d0*/  NOP ;  /* 0x0000000000007918 */ /* 0x000fc00000000000 */
[----:B------:R-:W-:-:S00]  /*13e0*/  NOP ;  /* 0x0000000000007918 */ /* 0x000fc00000000000 */
[----:B------:R-:W-:-:S00]  /*13f0*/  NOP ;  /* 0x0000000000007918 */ /* 0x000fc00000000000 */
.L_x_2:


//--------------------- .nv.shared._Z3fftPfS_     --------------------------
	.section	.nv.shared._Z3fftPfS_,"aw",@nobits
	.sectionflags	@""
	.align	4
.nv.shared._Z3fftPfS_:
	.zero		11264


//--------------------- .nv.shared.reserved.0     --------------------------
	.section	.nv.shared.reserved.0,"aw",@nobits
	.weak		__nv_reservedSMEM_offset_0_alias
	.size		__nv_reservedSMEM_offset_0_alias, 0, 64
	.other		__nv_reservedSMEM_offset_0_alias,@"STO_CUDA_RESERVED_SHARED STV_DEFAULT"
__nv_reservedSMEM_offset_0_alias:
	.zero		0
	.zero		64


//--------------------- .nv.constant0._Z3fftPfS_  --------------------------
	.section	.nv.constant0._Z3fftPfS_,"a",@progbits
	.sectionflags	@""
	.align	4
.nv.constant0._Z3fftPfS_:
	.zero		912


//--------------------- SYMBOLS --------------------------

	.type		.nv.reservedSmem.offset0,@object
	.size		.nv.reservedSmem.offset0,0x4
	.type		.nv.reservedSmem.cap,@object
	.size		.nv.reservedSmem.cap,0x4
